//
// Generated by NVIDIA NVVM Compiler
//
// Compiler Build ID: CL-36424714
// Cuda compilation tools, release 13.0, V13.0.88
// Based on NVVM 20.0.0
//

.version 9.0
.target sm_100
.address_size 64

	// .globl	_Z24uniqueIdx_call_threadIdxPi
.extern .func  (.param .b32 func_retval0) vprintf
(
	.param .b64 vprintf_param_0,
	.param .b64 vprintf_param_1
)
;
.global .align 1 .b8 $str[27] = {116, 104, 114, 101, 97, 100, 73, 100, 120, 58, 32, 9, 37, 100, 32, 118, 97, 108, 117, 101, 58, 32, 9, 37, 100, 10};

.visible .entry _Z24uniqueIdx_call_threadIdxPi(
	.param .u64 .ptr .align 1 _Z24uniqueIdx_call_threadIdxPi_param_0
)
{
	.local .align 8 .b8 	__local_depot0[8];
	.reg .b64 	%SP;
	.reg .b64 	%SPL;
	.reg .b32 	%r<5>;
	.reg .b64 	%rd<9>;

	mov.u64 	%SPL, __local_depot0;
	cvta.local.u64 	%SP, %SPL;
	ld.param.u64 	%rd1, [_Z24uniqueIdx_call_threadIdxPi_param_0];
	cvta.to.global.u64 	%rd2, %rd1;
	add.u64 	%rd3, %SP, 0;
	add.u64 	%rd4, %SPL, 0;
	mov.u32 	%r1, %tid.x;
	mul.wide.u32 	%rd5, %r1, 4;
	add.s64 	%rd6, %rd2, %rd5;
	ld.global.u32 	%r2, [%rd6];
	st.local.v2.u32 	[%rd4], {%r1, %r2};
	mov.u64 	%rd7, $str;
	cvta.global.u64 	%rd8, %rd7;
	{ // callseq 0, 0
	.param .b64 param0;
	st.param.b64 	[param0], %rd8;
	.param .b64 param1;
	st.param.b64 	[param1], %rd3;
	.param .b32 retval0;
	call.uni (retval0), 
	vprintf, 
	(
	param0, 
	param1
	);
	ld.param.b32 	%r3, [retval0];
	} // callseq 0
	ret;

}


// ===== COMPILED SASS (sm_100) =====

	.target	sm_100

	.elftype	@"ET_EXEC"


//--------------------- .note.nv.tkinfo           --------------------------
	.section	.note.nv.tkinfo,"",@"SHT_NOTE"
	.sectionflags	@"SHF_NOTE_NV_TKINFO"
	.tkinfo
        /*0018*/ 	.word	0x00000002
        /*0030*/ 	.string	""
        /*0030*/ 	.string	"ptxas"
        /*0030*/ 	.string	"Cuda compilation tools, release 13.0, V13.0.88"
        /*0030*/ 	.string	"Build cuda_13.0.r13.0/compiler.36424714_0"
        /*0030*/ 	.string	"-arch sm_100 -m 64 "



//--------------------- .note.nv.cuinfo           --------------------------
	.section	.note.nv.cuinfo,"",@"SHT_NOTE"
	.sectionflags	@"SHF_NOTE_NV_CUINFO"
        /*0018*/ 	.short	0x0002
        /*001a*/ 	.short	0x0064
        /*001c*/ 	.short	0x0082
	.zero		2


//--------------------- .nv.info                  --------------------------
	.section	.nv.info,"",@"SHT_CUDA_INFO"
	.align	4


	//----- nvinfo : EIATTR_REGCOUNT
	.align		4
        /*0000*/ 	.byte	0x04, 0x2f
        /*0002*/ 	.short	(.L_2 - .L_1)
	.align		4
.L_1:
        /*0004*/ 	.word	index@(_Z24uniqueIdx_call_threadIdxPi)
        /*0008*/ 	.word	0x00000018


	//----- nvinfo : EIATTR_FRAME_SIZE
	.align		4
.L_2:
        /*000c*/ 	.byte	0x04, 0x11
        /*000e*/ 	.short	(.L_4 - .L_3)
	.align		4
.L_3:
        /*0010*/ 	.word	index@(_Z24uniqueIdx_call_threadIdxPi)
        /*0014*/ 	.word	0x00000008


	//----- nvinfo : EIATTR_MIN_STACK_SIZE
	.align		4
.L_4:
        /*0018*/ 	.byte	0x04, 0x12
        /*001a*/ 	.short	(.L_6 - .L_5)
	.align		4
.L_5:
        /*001c*/ 	.word	index@(_Z24uniqueIdx_call_threadIdxPi)
        /*0020*/ 	.word	0x00000008
.L_6:


//--------------------- .nv.compat                --------------------------
	.section	.nv.compat,"",@"SHT_CUDA_COMPAT_INFO"
	.align	4
        /*0000*/ 	.byte	0x02, 0x09, 0x00, 0x00, 0x02, 0x02, 0x01, 0x00, 0x02, 0x05, 0x05, 0x00, 0x03, 0x07, 0x01, 0x01
        /*0010*/ 	.byte	0x02, 0x03, 0x00, 0x00, 0x02, 0x06, 0x01, 0x00, 0x04, 0x0b, 0x08, 0x00, 0x09, 0x00, 0x00, 0x00
        /*0020*/ 	.byte	0x00, 0x00, 0x00, 0x00


//--------------------- .nv.info._Z24uniqueIdx_call_threadIdxPi --------------------------
	.section	.nv.info._Z24uniqueIdx_call_threadIdxPi,"",@"SHT_CUDA_INFO"
	.sectionflags	@""
	.align	4


	//----- nvinfo : EIATTR_CUDA_API_VERSION
	.align		4
        /*0000*/ 	.byte	0x04, 0x37
        /*0002*/ 	.short	(.L_8 - .L_7)
.L_7:
        /*0004*/ 	.word	0x00000082


	//----- nvinfo : EIATTR_KPARAM_INFO
	.align		4
.L_8:
        /*0008*/ 	.byte	0x04, 0x17
        /*000a*/ 	.short	(.L_10 - .L_9)
.L_9:
        /*000c*/ 	.word	0x00000000
        /*0010*/ 	.short	0x0000
        /*0012*/ 	.short	0x0000
        /*0014*/ 	.byte	0x00, 0xf5, 0x21, 0x00


	//----- nvinfo : EIATTR_SPARSE_MMA_MASK
	.align		4
.L_10:
        /*0018*/ 	.byte	0x03, 0x50
        /*001a*/ 	.short	0x0000


	//----- nvinfo : EIATTR_MAXREG_COUNT
	.align		4
        /*001c*/ 	.byte	0x03, 0x1b
        /*001e*/ 	.short	0x00ff


	//----- nvinfo : EIATTR_EXTERNS
	.align		4
        /*0020*/ 	.byte	0x04, 0x0f
        /*0022*/ 	.short	(.L_12 - .L_11)


	//   ....[0]....
	.align		4
.L_11:
        /*0024*/ 	.word	index@(vprintf)


	//----- nvinfo : EIATTR_MERCURY_ISA_VERSION
	.align		4
.L_12:
        /*0028*/ 	.byte	0x03, 0x5f
        /*002a*/ 	.short	0x0101


	//----- nvinfo : EIATTR_VRC_CTA_INIT_COUNT
	.align		4
        /*002c*/ 	.byte	0x02, 0x4a
	.zero		1
	.zero		1


	//----- nvinfo : EIATTR_SYSCALL_OFFSETS
	.align		4
        /*0030*/ 	.byte	0x04, 0x46
        /*0032*/ 	.short	(.L_14 - .L_13)


	//   ....[0]....
.L_13:
        /*0034*/ 	.word	0x00000120


	//----- nvinfo : EIATTR_EXIT_INSTR_OFFSETS
	.align		4
.L_14:
        /*0038*/ 	.byte	0x04, 0x1c
        /*003a*/ 	.short	(.L_16 - .L_15)


	//   ....[0]....
.L_15:
        /*003c*/ 	.word	0x00000130


	//----- nvinfo : EIATTR_CBANK_PARAM_SIZE
	.align		4
.L_16:
        /*0040*/ 	.byte	0x03, 0x19
        /*0042*/ 	.short	0x0008


	//----- nvinfo : EIATTR_PARAM_CBANK
	.align		4
        /*0044*/ 	.byte	0x04, 0x0a
        /*0046*/ 	.short	(.L_18 - .L_17)
	.align		4
.L_17:
        /*0048*/ 	.word	index@(.nv.constant0._Z24uniqueIdx_call_threadIdxPi)
        /*004c*/ 	.short	0x0380
        /*004e*/ 	.short	0x0008


	//----- nvinfo : EIATTR_SW_WAR
	.align		4
.L_18:
        /*0050*/ 	.byte	0x04, 0x36
        /*0052*/ 	.short	(.L_20 - .L_19)
.L_19:
        /*0054*/ 	.word	0x00000008
.L_20:


//--------------------- .nv.callgraph             --------------------------
	.section	.nv.callgraph,"",@"SHT_CUDA_CALLGRAPH"
	.align	4
	.sectionentsize	8
	.align		4
        /*0000*/ 	.word	0x00000000
	.align		4
        /*0004*/ 	.word	0xffffffff
	.align		4
        /*0008*/ 	.word	index@(_Z24uniqueIdx_call_threadIdxPi)
	.align		4
        /*000c*/ 	.word	index@(vprintf)
	.align		4
        /*0010*/ 	.word	0x00000000
	.align		4
        /*0014*/ 	.word	0xfffffffe
	.align		4
        /*0018*/ 	.word	0x00000000
	.align		4
        /*001c*/ 	.word	0xfffffffd
	.align		4
        /*0020*/ 	.word	0x00000000
	.align		4
        /*0024*/ 	.word	0xfffffffc


//--------------------- .nv.constant4             --------------------------
	.section	.nv.constant4,"a",@progbits
	.align	8
	.align		8
.nv.constant4:
        /*0000*/ 	.dword	vprintf
	.align		8
        /*0008*/ 	.dword	$str


//--------------------- .text._Z24uniqueIdx_call_threadIdxPi --------------------------
	.section	.text._Z24uniqueIdx_call_threadIdxPi,"ax",@progbits
	.align	128
        .global         _Z24uniqueIdx_call_threadIdxPi
        .type           _Z24uniqueIdx_call_threadIdxPi,@function
        .size           _Z24uniqueIdx_call_threadIdxPi,(.L_x_2 - _Z24uniqueIdx_call_threadIdxPi)
        .other          _Z24uniqueIdx_call_threadIdxPi,@"STO_CUDA_ENTRY STV_DEFAULT"
_Z24uniqueIdx_call_threadIdxPi:
.text._Z24uniqueIdx_call_threadIdxPi:
[----:B------:R-:W0:Y:S01]  /*0000*/  LDC R1, c[0x0][0x37c] ;  /* 0x0000df00ff017b82 */ /* 0x000e220000000800 */
[----:B------:R-:W1:Y:S07]  /*0010*/  S2R R10, SR_TID.X ;  /* 0x00000000000a7919 */ /* 0x000e6e0000002100 */
[----:B------:R-:W1:Y:S01]  /*0020*/  LDC.64 R2, c[0x0][0x380] ;  /* 0x0000e000ff027b82 */ /* 0x000e620000000a00 */
[----:B------:R-:W2:Y:S01]  /*0030*/  LDCU.64 UR4, c[0x0][0x358] ;  /* 0x00006b00ff0477ac */ /* 0x000ea20008000a00 */
[----:B0-----:R-:W-:Y:S01]  /*0040*/  VIADD R1, R1, 0xfffffff8 ;  /* 0xfffffff801017836 */ /* 0x001fe20000000000 */
[----:B------:R-:W0:Y:S01]  /*0050*/  LDCU.64 UR6, c[0x4][0x8] ;  /* 0x01000100ff0677ac */ /* 0x000e220008000a00 */
[----:B-1----:R-:W-:-:S05]  /*0060*/  IMAD.WIDE.U32 R2, R10, 0x4, R2 ;  /* 0x000000040a027825 */ /* 0x002fca00078e0002 */
[----:B--2---:R-:W2:Y:S01]  /*0070*/  LDG.E R11, desc[UR4][R2.64] ;  /* 0x00000004020b7981 */ /* 0x004ea2000c1e1900 */
[----:B------:R-:W-:Y:S01]  /*0080*/  MOV R0, 0x0 ;  /* 0x0000000000007802 */ /* 0x000fe20000000f00 */
[----:B------:R-:W1:Y:S01]  /*0090*/  LDCU UR4, c[0x0][0x2f8] ;  /* 0x00005f00ff0477ac */ /* 0x000e620008000800 */
[----:B0-----:R-:W-:Y:S01]  /*00a0*/  IMAD.U32 R4, RZ, RZ, UR6 ;  /* 0x00000006ff047e24 */ /* 0x001fe2000f8e00ff */
[----:B------:R-:W-:Y:S01]  /*00b0*/  MOV R5, UR7 ;  /* 0x0000000700057c02 */ /* 0x000fe20008000f00 */
[----:B------:R0:W3:Y:S01]  /*00c0*/  LDC.64 R8, c[0x4][R0] ;  /* 0x0100000000087b82 */ /* 0x0000e20000000a00 */
[----:B------:R-:W4:Y:S01]  /*00d0*/  LDCU UR5, c[0x0][0x2fc] ;  /* 0x00005f80ff0577ac */ /* 0x000f220008000800 */
[----:B-1----:R-:W-:-:S05]  /*00e0*/  IADD3 R6, P0, PT, R1, UR4, RZ ;  /* 0x0000000401067c10 */ /* 0x002fca000ff1e0ff */
[----:B----4-:R-:W-:Y:S01]  /*00f0*/  IMAD.X R7, RZ, RZ, UR5, P0 ;  /* 0x00000005ff077e24 */ /* 0x010fe200080e06ff */
[----:B--23--:R0:W-:Y:S07]  /*0100*/  STL.64 [R1], R10 ;  /* 0x0000000a01007387 */ /* 0x00c1ee0000100a00 */
[----:B------:R-:W-:-:S07]  /*0110*/  LEPC R20, `(.L_x_0) ;  /* 0x000000001014794e */ /* 0x000fce0000000000 */
[----:B0-----:R-:W-:Y:S05]  /*0120*/  CALL.ABS.NOINC R8 ;  /* 0x0000000008007343 */ /* 0x001fea0003c00000 */
.L_x_0:
[----:B------:R-:W-:Y:S05]  /*0130*/  EXIT ;  /* 0x000000000000794d */ /* 0x000fea0003800000 */
.L_x_1:
[----:B------:R-:W-:-:S00]  /*0140*/  BRA `(.L_x_1) ;  /* 0xfffffffc00fc7947 */ /* 0x000fc0000383ffff */
[----:B------:R-:W-:-:S00]  /*0150*/  NOP ;  /* 0x0000000000007918 */ /* 0x000fc00000000000 */
        /* <DEDUP_REMOVED lines=10> */
.L_x_2:


//--------------------- .nv.global.init           --------------------------
	.section	.nv.global.init,"aw",@progbits
.nv.global.init:
	.type		$str,@object
	.size		$str,(.L_0 - $str)
$str:
        /*0000*/ 	.byte	0x74, 0x68, 0x72, 0x65, 0x61, 0x64, 0x49, 0x64, 0x78, 0x3a, 0x20, 0x09, 0x25, 0x64, 0x20, 0x76
        /*0010*/ 	.byte	0x61, 0x6c, 0x75, 0x65, 0x3a, 0x20, 0x09, 0x25, 0x64, 0x0a, 0x00
.L_0:


//--------------------- .nv.shared.reserved.0     --------------------------
	.section	.nv.shared.reserved.0,"aw",@nobits
	.weak		__nv_reservedSMEM_offset_0_alias
	.size		__nv_reservedSMEM_offset_0_alias, 0, 64
	.other		__nv_reservedSMEM_offset_0_alias,@"STO_CUDA_RESERVED_SHARED STV_DEFAULT"
__nv_reservedSMEM_offset_0_alias:
	.zero		0
	.zero		64


//--------------------- .nv.constant0._Z24uniqueIdx_call_threadIdxPi --------------------------
	.section	.nv.constant0._Z24uniqueIdx_call_threadIdxPi,"a",@progbits
	.sectionflags	@""
	.align	4
.nv.constant0._Z24uniqueIdx_call_threadIdxPi:
	.zero		904


//--------------------- SYMBOLS --------------------------

	.type		.nv.reservedSmem.offset0,@object
	.size		.nv.reservedSmem.offset0,0x4
	.type		vprintf,@function
